	.headerflags	@"EF_CUDA_TEXMODE_UNIFIED EF_CUDA_64BIT_ADDRESS EF_CUDA_ACCELERATORS EF_CUDA_SM90 EF_CUDA_VIRTUAL_SM(EF_CUDA_SM90)"
	.elftype	@"ET_EXEC"


//--------------------- .nv.info                  --------------------------
	.section	.nv.info,"",@"SHT_CUDA_INFO"
	.align	4


	//----- nvinfo : EIATTR_REGCOUNT
	.align		4
        /*0000*/ 	.byte	0x04, 0x2f
        /*0002*/ 	.short	(.L_1 - .L_0)
	.align		4
.L_0:
        /*0004*/ 	.word	index@(triton_poi_fused_convolution_30)
        /*0008*/ 	.word	0x0000000c


	//----- nvinfo : EIATTR_MIN_STACK_SIZE
	.align		4
.L_1:
        /*000c*/ 	.byte	0x04, 0x12
        /*000e*/ 	.short	(.L_3 - .L_2)
	.align		4
.L_2:
        /*0010*/ 	.word	index@(triton_poi_fused_convolution_30)
        /*0014*/ 	.word	0x00000000


	//----- nvinfo : EIATTR_FRAME_SIZE
	.align		4
.L_3:
        /*0018*/ 	.byte	0x04, 0x11
        /*001a*/ 	.short	(.L_5 - .L_4)
	.align		4
.L_4:
        /*001c*/ 	.word	index@(triton_poi_fused_convolution_30)
        /*0020*/ 	.word	0x00000000


	//----- nvinfo : EIATTR_MIN_STACK_SIZE
	.align		4
.L_5:
        /*0024*/ 	.byte	0x04, 0x12
        /*0026*/ 	.short	(.L_7 - .L_6)
	.align		4
.L_6:
        /*0028*/ 	.word	index@(triton_poi_fused_convolution_30)
        /*002c*/ 	.word	0x00000000
.L_7:


//--------------------- .nv.info.triton_poi_fused_convolution_30 --------------------------
	.section	.nv.info.triton_poi_fused_convolution_30,"",@"SHT_CUDA_INFO"
	.sectionflags	@""
	.align	4


	//----- nvinfo : EIATTR_CUDA_API_VERSION
	.align		4
        /*0000*/ 	.byte	0x04, 0x37
        /*0002*/ 	.short	(.L_9 - .L_8)
.L_8:
        /*0004*/ 	.word	0x0000007c


	//----- nvinfo : EIATTR_KPARAM_INFO
	.align		4
.L_9:
        /*0008*/ 	.byte	0x04, 0x17
        /*000a*/ 	.short	(.L_11 - .L_10)
.L_10:
        /*000c*/ 	.word	0x00000000
        /*0010*/ 	.short	0x0002
        /*0012*/ 	.short	0x0010
        /*0014*/ 	.byte	0x00, 0xf0, 0x11, 0x00


	//----- nvinfo : EIATTR_KPARAM_INFO
	.align		4
.L_11:
        /*0018*/ 	.byte	0x04, 0x17
        /*001a*/ 	.short	(.L_13 - .L_12)
.L_12:
        /*001c*/ 	.word	0x00000000
        /*0020*/ 	.short	0x0001
        /*0022*/ 	.short	0x0008
        /*0024*/ 	.byte	0x00, 0xf4, 0x21, 0x00


	//----- nvinfo : EIATTR_KPARAM_INFO
	.align		4
.L_13:
        /*0028*/ 	.byte	0x04, 0x17
        /*002a*/ 	.short	(.L_15 - .L_14)
.L_14:
        /*002c*/ 	.word	0x00000000
        /*0030*/ 	.short	0x0000
        /*0032*/ 	.short	0x0000
        /*0034*/ 	.byte	0x00, 0xf4, 0x21, 0x00


	//----- nvinfo : EIATTR_SPARSE_MMA_MASK
	.align		4
.L_15:
        /*0038*/ 	.byte	0x03, 0x50
        /*003a*/ 	.short	0x0000


	//----- nvinfo : EIATTR_MAXREG_COUNT
	.align		4
        /*003c*/ 	.byte	0x03, 0x1b
        /*003e*/ 	.short	0x00ff


	//----- nvinfo : EIATTR_EXIT_INSTR_OFFSETS
	.align		4
        /*0040*/ 	.byte	0x04, 0x1c
        /*0042*/ 	.short	(.L_17 - .L_16)


	//   ....[0]....
.L_16:
        /*0044*/ 	.word	0x00000140


	//   ....[1]....
        /*0048*/ 	.word	0x00000160


	//----- nvinfo : EIATTR_REQNTID
	.align		4
.L_17:
        /*004c*/ 	.byte	0x04, 0x10
        /*004e*/ 	.short	(.L_19 - .L_18)
.L_18:
        /*0050*/ 	.word	0x00000080
        /*0054*/ 	.word	0x00000001
        /*0058*/ 	.word	0x00000001


	//----- nvinfo : EIATTR_CBANK_PARAM_SIZE
	.align		4
.L_19:
        /*005c*/ 	.byte	0x03, 0x19
        /*005e*/ 	.short	0x0014


	//----- nvinfo : EIATTR_PARAM_CBANK
	.align		4
        /*0060*/ 	.byte	0x04, 0x0a
        /*0062*/ 	.short	(.L_21 - .L_20)
	.align		4
.L_20:
        /*0064*/ 	.word	index@(.nv.constant0.triton_poi_fused_convolution_30)
        /*0068*/ 	.short	0x0210
        /*006a*/ 	.short	0x0014


	//----- nvinfo : EIATTR_SW_WAR
	.align		4
.L_21:
        /*006c*/ 	.byte	0x04, 0x36
        /*006e*/ 	.short	(.L_23 - .L_22)
.L_22:
        /*0070*/ 	.word	0x00000008
.L_23:


//--------------------- .nv.callgraph             --------------------------
	.section	.nv.callgraph,"",@"SHT_CUDA_CALLGRAPH"
	.align	4
	.sectionentsize	8
	.align		4
        /*0000*/ 	.word	0x00000000
	.align		4
        /*0004*/ 	.word	0xffffffff
	.align		4
        /*0008*/ 	.word	0x00000000
	.align		4
        /*000c*/ 	.word	0xfffffffe
	.align		4
        /*0010*/ 	.word	0x00000000
	.align		4
        /*0014*/ 	.word	0xfffffffd
	.align		4
        /*0018*/ 	.word	0x00000000
	.align		4
        /*001c*/ 	.word	0xfffffffc


//--------------------- .text.triton_poi_fused_convolution_30 --------------------------
	.section	.text.triton_poi_fused_convolution_30,"ax",@progbits
	.align	128
        .global         triton_poi_fused_convolution_30
        .type           triton_poi_fused_convolution_30,@function
        .size           triton_poi_fused_convolution_30,(.L_x_1 - triton_poi_fused_convolution_30)
        .other          triton_poi_fused_convolution_30,@"STO_CUDA_ENTRY STV_DEFAULT"
triton_poi_fused_convolution_30:
.text.triton_poi_fused_convolution_30:
[----:B------:R-:W0:Y:S02]  /*0000*/  LDC R1, c[0x0][0x28] ;  /* 0x00000a00ff017b82 */ /* 0x000e240000000800 */
[----:B------:R-:W1:Y:S01]  /*0010*/  S2R R0, SR_TID.X ;  /* 0x0000000000007919 */ /* 0x000e620000002100 */
[----:B------:R-:W2:Y:S01]  /*0020*/  LDC.64 R2, c[0x0][0x210] ;  /* 0x00008400ff027b82 */ /* 0x000ea20000000a00 */
[----:B------:R-:W-:Y:S01]  /*0030*/  ULDC.64 UR4, c[0x0][0x208] ;  /* 0x0000820000047ab9 */ /* 0x000fe20000000a00 */
[----:B------:R-:W3:Y:S06]  /*0040*/  S2R R7, SR_CTAID.X ;  /* 0x0000000000077919 */ /* 0x000eec0000002500 */
[----:B------:R-:W4:Y:S01]  /*0050*/  LDC.64 R4, c[0x0][0x218] ;  /* 0x00008600ff047b82 */ /* 0x000f220000000a00 */
[----:B-1----:R-:W-:-:S04]  /*0060*/  LOP3.LUT R0, R0, 0x7f, RZ, 0xc0, !PT ;  /* 0x0000007f00007812 */ /* 0x002fc800078ec0ff */
[----:B---3--:R-:W-:-:S04]  /*0070*/  LEA R7, R7, R0, 0x7 ;  /* 0x0000000007077211 */ /* 0x008fc800078e38ff */
[C---:B------:R-:W-:Y:S01]  /*0080*/  ISETP.GE.AND P0, PT, R7.reuse, 0x6600, PT ;  /* 0x000066000700780c */ /* 0x040fe20003f06270 */
[----:B------:R-:W-:-:S04]  /*0090*/  IMAD.HI R0, R7, 0x2aaaaaab, RZ ;  /* 0x2aaaaaab07007827 */ /* 0x000fc800078e02ff */
[----:B--2---:R-:W-:Y:S01]  /*00a0*/  IMAD.WIDE R2, R7, 0x4, R2 ;  /* 0x0000000407027825 */ /* 0x004fe200078e0202 */
[----:B------:R-:W-:-:S04]  /*00b0*/  SHF.R.U32.HI R9, RZ, 0x1f, R0 ;  /* 0x0000001fff097819 */ /* 0x000fc80000011600 */
[----:B------:R-:W-:-:S05]  /*00c0*/  LEA.HI R0, R0, R9, RZ, 0x1e ;  /* 0x0000000900007211 */ /* 0x000fca00078ff0ff */
[----:B------:R-:W-:Y:S01]  /*00d0*/  IMAD R9, R0, -0x18, R7 ;  /* 0xffffffe800097824 */ /* 0x000fe200078e0207 */
[----:B------:R-:W-:Y:S01]  /*00e0*/  HFMA2.MMA R0, -RZ, RZ, 0, 0 ;  /* 0x00000000ff007435 */ /* 0x000fe200000001ff */
[----:B------:R-:W-:Y:S02]  /*00f0*/  MOV R7, RZ ;  /* 0x000000ff00077202 */ /* 0x000fe40000000f00 */
[----:B----4-:R-:W-:-:S05]  /*0100*/  IMAD.WIDE R4, R9, 0x4, R4 ;  /* 0x0000000409047825 */ /* 0x010fca00078e0204 */
[----:B------:R-:W2:Y:S04]  /*0110*/  @!P0 LDG.E.EL R7, desc[UR4][R4.64] ;  /* 0x0000000404078981 */ /* 0x000ea8000c2e1900 */
[----:B------:R-:W2:Y:S02]  /*0120*/  @!P0 LDG.E R0, desc[UR4][R2.64] ;  /* 0x0000000402008981 */ /* 0x000ea4000c1e1900 */
[----:B--2---:R-:W-:Y:S01]  /*0130*/  FADD R7, R7, R0 ;  /* 0x0000000007077221 */ /* 0x004fe20000000000 */
[----:B------:R-:W-:Y:S06]  /*0140*/  @P0 EXIT ;  /* 0x000000000000094d */ /* 0x000fec0003800000 */
[----:B------:R-:W-:Y:S01]  /*0150*/  STG.E desc[UR4][R2.64], R7 ;  /* 0x0000000702007986 */ /* 0x000fe2000c101904 */
[----:B------:R-:W-:Y:S05]  /*0160*/  EXIT ;  /* 0x000000000000794d */ /* 0x000fea0003800000 */
.L_x_0:
[----:B------:R-:W-:-:S00]  /*0170*/  BRA `(.L_x_0) ;  /* 0xfffffffc00fc7947 */ /* 0x000fc0000383ffff */
[----:B------:R-:W-:-:S00]  /*0180*/  NOP ;  /* 0x0000000000007918 */ /* 0x000fc00000000000 */
[----:B------:R-:W-:-:S00]  /*0190*/  NOP ;  /* 0x0000000000007918 */ /* 0x000fc00000000000 */
[----:B------:R-:W-:-:S00]  /*01a0*/  NOP ;  /* 0x0000000000007918 */ /* 0x000fc00000000000 */
[----:B------:R-:W-:-:S00]  /*01b0*/  NOP ;  /* 0x0000000000007918 */ /* 0x000fc00000000000 */
[----:B------:R-:W-:-:S00]  /*01c0*/  NOP ;  /* 0x0000000000007918 */ /* 0x000fc00000000000 */
[----:B------:R-:W-:-:S00]  /*01d0*/  NOP ;  /* 0x0000000000007918 */ /* 0x000fc00000000000 */
[----:B------:R-:W-:-:S00]  /*01e0*/  NOP ;  /* 0x0000000000007918 */ /* 0x000fc00000000000 */
[----:B------:R-:W-:-:S00]  /*01f0*/  NOP ;  /* 0x0000000000007918 */ /* 0x000fc00000000000 */
.L_x_1:


//--------------------- .nv.constant0.triton_poi_fused_convolution_30 --------------------------
	.section	.nv.constant0.triton_poi_fused_convolution_30,"a",@progbits
	.sectionflags	@""
	.align	4
.nv.constant0.triton_poi_fused_convolution_30:
	.zero		548
